//
// Generated by NVIDIA NVVM Compiler
//
// Compiler Build ID: CL-36424714
// Cuda compilation tools, release 13.0, V13.0.88
// Based on NVVM 20.0.0
//

.version 9.0
.target sm_100
.address_size 64

	// .globl	_Z10naiveSgemmPfS_S_iii
.global .align 1 .b8 _ZN34_INTERNAL_afdd25c7_4_k_cu_5fb1b66b4cuda3std3__45__cpo5beginE[1];
.global .align 1 .b8 _ZN34_INTERNAL_afdd25c7_4_k_cu_5fb1b66b4cuda3std3__45__cpo3endE[1];
.global .align 1 .b8 _ZN34_INTERNAL_afdd25c7_4_k_cu_5fb1b66b4cuda3std3__45__cpo6cbeginE[1];
.global .align 1 .b8 _ZN34_INTERNAL_afdd25c7_4_k_cu_5fb1b66b4cuda3std3__45__cpo4cendE[1];
.global .align 1 .b8 _ZN34_INTERNAL_afdd25c7_4_k_cu_5fb1b66b4cuda3std3__45__cpo6rbeginE[1];
.global .align 1 .b8 _ZN34_INTERNAL_afdd25c7_4_k_cu_5fb1b66b4cuda3std3__45__cpo4rendE[1];
.global .align 1 .b8 _ZN34_INTERNAL_afdd25c7_4_k_cu_5fb1b66b4cuda3std3__45__cpo7crbeginE[1];
.global .align 1 .b8 _ZN34_INTERNAL_afdd25c7_4_k_cu_5fb1b66b4cuda3std3__45__cpo5crendE[1];
.global .align 1 .b8 _ZN34_INTERNAL_afdd25c7_4_k_cu_5fb1b66b4cuda3std3__436_GLOBAL__N__afdd25c7_4_k_cu_5fb1b66b6ignoreE[1];
.global .align 1 .b8 _ZN34_INTERNAL_afdd25c7_4_k_cu_5fb1b66b4cuda3std3__419piecewise_constructE[1];
.global .align 1 .b8 _ZN34_INTERNAL_afdd25c7_4_k_cu_5fb1b66b4cuda3std3__48in_placeE[1];
.global .align 1 .b8 _ZN34_INTERNAL_afdd25c7_4_k_cu_5fb1b66b4cuda3std3__420unreachable_sentinelE[1];
.global .align 1 .b8 _ZN34_INTERNAL_afdd25c7_4_k_cu_5fb1b66b4cuda3std3__47nulloptE[1];
.global .align 1 .b8 _ZN34_INTERNAL_afdd25c7_4_k_cu_5fb1b66b4cuda3std3__48unexpectE[1];
.global .align 1 .b8 _ZN34_INTERNAL_afdd25c7_4_k_cu_5fb1b66b4cuda3std6ranges3__45__cpo4swapE[1];
.global .align 1 .b8 _ZN34_INTERNAL_afdd25c7_4_k_cu_5fb1b66b4cuda3std6ranges3__45__cpo9iter_moveE[1];
.global .align 1 .b8 _ZN34_INTERNAL_afdd25c7_4_k_cu_5fb1b66b4cuda3std6ranges3__45__cpo5beginE[1];
.global .align 1 .b8 _ZN34_INTERNAL_afdd25c7_4_k_cu_5fb1b66b4cuda3std6ranges3__45__cpo3endE[1];
.global .align 1 .b8 _ZN34_INTERNAL_afdd25c7_4_k_cu_5fb1b66b4cuda3std6ranges3__45__cpo6cbeginE[1];
.global .align 1 .b8 _ZN34_INTERNAL_afdd25c7_4_k_cu_5fb1b66b4cuda3std6ranges3__45__cpo4cendE[1];
.global .align 1 .b8 _ZN34_INTERNAL_afdd25c7_4_k_cu_5fb1b66b4cuda3std6ranges3__45__cpo7advanceE[1];
.global .align 1 .b8 _ZN34_INTERNAL_afdd25c7_4_k_cu_5fb1b66b4cuda3std6ranges3__45__cpo9iter_swapE[1];
.global .align 1 .b8 _ZN34_INTERNAL_afdd25c7_4_k_cu_5fb1b66b4cuda3std6ranges3__45__cpo4nextE[1];
.global .align 1 .b8 _ZN34_INTERNAL_afdd25c7_4_k_cu_5fb1b66b4cuda3std6ranges3__45__cpo4prevE[1];
.global .align 1 .b8 _ZN34_INTERNAL_afdd25c7_4_k_cu_5fb1b66b4cuda3std6ranges3__45__cpo4dataE[1];
.global .align 1 .b8 _ZN34_INTERNAL_afdd25c7_4_k_cu_5fb1b66b4cuda3std6ranges3__45__cpo5cdataE[1];
.global .align 1 .b8 _ZN34_INTERNAL_afdd25c7_4_k_cu_5fb1b66b4cuda3std6ranges3__45__cpo4sizeE[1];
.global .align 1 .b8 _ZN34_INTERNAL_afdd25c7_4_k_cu_5fb1b66b4cuda3std6ranges3__45__cpo5ssizeE[1];
.global .align 1 .b8 _ZN34_INTERNAL_afdd25c7_4_k_cu_5fb1b66b4cuda3std6ranges3__45__cpo8distanceE[1];
.global .align 1 .b8 _ZN34_INTERNAL_afdd25c7_4_k_cu_5fb1b66b6thrust24THRUST_300001_SM_1000_NS6system6detail10sequential3seqE[1];
.global .align 1 .b8 _ZN34_INTERNAL_afdd25c7_4_k_cu_5fb1b66b6thrust24THRUST_300001_SM_1000_NS12placeholders2_1E[1];
.global .align 1 .b8 _ZN34_INTERNAL_afdd25c7_4_k_cu_5fb1b66b6thrust24THRUST_300001_SM_1000_NS12placeholders2_2E[1];
.global .align 1 .b8 _ZN34_INTERNAL_afdd25c7_4_k_cu_5fb1b66b6thrust24THRUST_300001_SM_1000_NS12placeholders2_3E[1];
.global .align 1 .b8 _ZN34_INTERNAL_afdd25c7_4_k_cu_5fb1b66b6thrust24THRUST_300001_SM_1000_NS12placeholders2_4E[1];
.global .align 1 .b8 _ZN34_INTERNAL_afdd25c7_4_k_cu_5fb1b66b6thrust24THRUST_300001_SM_1000_NS12placeholders2_5E[1];
.global .align 1 .b8 _ZN34_INTERNAL_afdd25c7_4_k_cu_5fb1b66b6thrust24THRUST_300001_SM_1000_NS12placeholders2_6E[1];
.global .align 1 .b8 _ZN34_INTERNAL_afdd25c7_4_k_cu_5fb1b66b6thrust24THRUST_300001_SM_1000_NS12placeholders2_7E[1];
.global .align 1 .b8 _ZN34_INTERNAL_afdd25c7_4_k_cu_5fb1b66b6thrust24THRUST_300001_SM_1000_NS12placeholders2_8E[1];
.global .align 1 .b8 _ZN34_INTERNAL_afdd25c7_4_k_cu_5fb1b66b6thrust24THRUST_300001_SM_1000_NS12placeholders2_9E[1];
.global .align 1 .b8 _ZN34_INTERNAL_afdd25c7_4_k_cu_5fb1b66b6thrust24THRUST_300001_SM_1000_NS12placeholders3_10E[1];

.visible .entry _Z10naiveSgemmPfS_S_iii(
	.param .u64 .ptr .align 1 _Z10naiveSgemmPfS_S_iii_param_0,
	.param .u64 .ptr .align 1 _Z10naiveSgemmPfS_S_iii_param_1,
	.param .u64 .ptr .align 1 _Z10naiveSgemmPfS_S_iii_param_2,
	.param .u32 _Z10naiveSgemmPfS_S_iii_param_3,
	.param .u32 _Z10naiveSgemmPfS_S_iii_param_4,
	.param .u32 _Z10naiveSgemmPfS_S_iii_param_5
)
{
	.reg .pred 	%p<13>;
	.reg .b32 	%r<41>;
	.reg .b32 	%f<68>;
	.reg .b64 	%rd<53>;

	ld.param.u64 	%rd7, [_Z10naiveSgemmPfS_S_iii_param_0];
	ld.param.u64 	%rd8, [_Z10naiveSgemmPfS_S_iii_param_1];
	ld.param.u64 	%rd6, [_Z10naiveSgemmPfS_S_iii_param_2];
	ld.param.u32 	%r20, [_Z10naiveSgemmPfS_S_iii_param_3];
	ld.param.u32 	%r18, [_Z10naiveSgemmPfS_S_iii_param_4];
	ld.param.u32 	%r19, [_Z10naiveSgemmPfS_S_iii_param_5];
	cvta.to.global.u64 	%rd1, %rd8;
	cvta.to.global.u64 	%rd2, %rd7;
	mov.u32 	%r21, %ctaid.x;
	mov.u32 	%r22, %ntid.x;
	mov.u32 	%r23, %tid.x;
	mad.lo.s32 	%r1, %r21, %r22, %r23;
	mov.u32 	%r24, %ctaid.y;
	mov.u32 	%r25, %ntid.y;
	mov.u32 	%r26, %tid.y;
	mad.lo.s32 	%r2, %r24, %r25, %r26;
	setp.ge.s32 	%p1, %r2, %r20;
	setp.ge.s32 	%p2, %r1, %r18;
	or.pred  	%p3, %p1, %p2;
	@%p3 bra 	$L__BB0_14;
	setp.lt.s32 	%p4, %r19, 1;
	mov.f32 	%f67, 0f00000000;
	@%p4 bra 	$L__BB0_13;
	mul.lo.s32 	%r3, %r19, %r2;
	and.b32  	%r4, %r19, 7;
	setp.lt.u32 	%p5, %r19, 8;
	mov.f32 	%f67, 0f00000000;
	mov.b32 	%r39, 0;
	@%p5 bra 	$L__BB0_5;
	and.b32  	%r39, %r19, 2147483640;
	neg.s32 	%r37, %r39;
	shl.b32 	%r7, %r18, 3;
	mul.wide.u32 	%rd9, %r3, 4;
	add.s64 	%rd10, %rd9, %rd2;
	add.s64 	%rd52, %rd10, 16;
	mov.f32 	%f67, 0f00000000;
	mul.wide.s32 	%rd13, %r18, 4;
	mov.u32 	%r36, %r1;
$L__BB0_4:
	.pragma "nounroll";
	ld.global.nc.f32 	%f17, [%rd52+-16];
	mul.wide.s32 	%rd11, %r36, 4;
	add.s64 	%rd12, %rd1, %rd11;
	ld.global.nc.f32 	%f18, [%rd12];
	fma.rn.f32 	%f19, %f17, %f18, %f67;
	ld.global.nc.f32 	%f20, [%rd52+-12];
	add.s64 	%rd14, %rd12, %rd13;
	ld.global.nc.f32 	%f21, [%rd14];
	fma.rn.f32 	%f22, %f20, %f21, %f19;
	ld.global.nc.f32 	%f23, [%rd52+-8];
	add.s64 	%rd15, %rd14, %rd13;
	ld.global.nc.f32 	%f24, [%rd15];
	fma.rn.f32 	%f25, %f23, %f24, %f22;
	ld.global.nc.f32 	%f26, [%rd52+-4];
	add.s64 	%rd16, %rd15, %rd13;
	ld.global.nc.f32 	%f27, [%rd16];
	fma.rn.f32 	%f28, %f26, %f27, %f25;
	ld.global.nc.f32 	%f29, [%rd52];
	add.s64 	%rd17, %rd16, %rd13;
	ld.global.nc.f32 	%f30, [%rd17];
	fma.rn.f32 	%f31, %f29, %f30, %f28;
	ld.global.nc.f32 	%f32, [%rd52+4];
	add.s64 	%rd18, %rd17, %rd13;
	ld.global.nc.f32 	%f33, [%rd18];
	fma.rn.f32 	%f34, %f32, %f33, %f31;
	ld.global.nc.f32 	%f35, [%rd52+8];
	add.s64 	%rd19, %rd18, %rd13;
	ld.global.nc.f32 	%f36, [%rd19];
	fma.rn.f32 	%f37, %f35, %f36, %f34;
	ld.global.nc.f32 	%f38, [%rd52+12];
	add.s64 	%rd20, %rd19, %rd13;
	ld.global.nc.f32 	%f39, [%rd20];
	fma.rn.f32 	%f67, %f38, %f39, %f37;
	add.s32 	%r37, %r37, 8;
	add.s32 	%r36, %r36, %r7;
	add.s64 	%rd52, %rd52, 32;
	setp.ne.s32 	%p6, %r37, 0;
	@%p6 bra 	$L__BB0_4;
$L__BB0_5:
	setp.eq.s32 	%p7, %r4, 0;
	@%p7 bra 	$L__BB0_13;
	and.b32  	%r13, %r19, 3;
	setp.lt.u32 	%p8, %r4, 4;
	@%p8 bra 	$L__BB0_8;
	add.s32 	%r28, %r39, %r3;
	mul.wide.u32 	%rd21, %r28, 4;
	add.s64 	%rd22, %rd2, %rd21;
	ld.global.nc.f32 	%f41, [%rd22];
	mad.lo.s32 	%r29, %r39, %r18, %r1;
	mul.wide.s32 	%rd23, %r29, 4;
	add.s64 	%rd24, %rd1, %rd23;
	ld.global.nc.f32 	%f42, [%rd24];
	fma.rn.f32 	%f43, %f41, %f42, %f67;
	cvt.u64.u32 	%rd25, %r3;
	cvt.u64.u32 	%rd26, %r39;
	add.s64 	%rd27, %rd26, %rd25;
	shl.b64 	%rd28, %rd27, 2;
	add.s64 	%rd29, %rd2, %rd28;
	ld.global.nc.f32 	%f44, [%rd29+4];
	mul.wide.s32 	%rd30, %r18, 4;
	add.s64 	%rd31, %rd24, %rd30;
	ld.global.nc.f32 	%f45, [%rd31];
	fma.rn.f32 	%f46, %f44, %f45, %f43;
	ld.global.nc.f32 	%f47, [%rd29+8];
	add.s64 	%rd32, %rd31, %rd30;
	ld.global.nc.f32 	%f48, [%rd32];
	fma.rn.f32 	%f49, %f47, %f48, %f46;
	ld.global.nc.f32 	%f50, [%rd29+12];
	add.s64 	%rd33, %rd32, %rd30;
	ld.global.nc.f32 	%f51, [%rd33];
	fma.rn.f32 	%f67, %f50, %f51, %f49;
	add.s32 	%r39, %r39, 4;
$L__BB0_8:
	setp.eq.s32 	%p9, %r13, 0;
	@%p9 bra 	$L__BB0_13;
	setp.eq.s32 	%p10, %r13, 1;
	@%p10 bra 	$L__BB0_11;
	add.s32 	%r30, %r39, %r3;
	mul.wide.u32 	%rd34, %r30, 4;
	add.s64 	%rd35, %rd2, %rd34;
	ld.global.nc.f32 	%f53, [%rd35];
	mad.lo.s32 	%r31, %r39, %r18, %r1;
	mul.wide.s32 	%rd36, %r31, 4;
	add.s64 	%rd37, %rd1, %rd36;
	ld.global.nc.f32 	%f54, [%rd37];
	fma.rn.f32 	%f55, %f53, %f54, %f67;
	cvt.u64.u32 	%rd38, %r3;
	cvt.u64.u32 	%rd39, %r39;
	add.s64 	%rd40, %rd39, %rd38;
	shl.b64 	%rd41, %rd40, 2;
	add.s64 	%rd42, %rd2, %rd41;
	ld.global.nc.f32 	%f56, [%rd42+4];
	mul.wide.s32 	%rd43, %r18, 4;
	add.s64 	%rd44, %rd37, %rd43;
	ld.global.nc.f32 	%f57, [%rd44];
	fma.rn.f32 	%f67, %f56, %f57, %f55;
	add.s32 	%r39, %r39, 2;
$L__BB0_11:
	and.b32  	%r32, %r19, 1;
	setp.eq.b32 	%p11, %r32, 1;
	not.pred 	%p12, %p11;
	@%p12 bra 	$L__BB0_13;
	add.s32 	%r33, %r39, %r3;
	mul.wide.u32 	%rd45, %r33, 4;
	add.s64 	%rd46, %rd2, %rd45;
	ld.global.nc.f32 	%f58, [%rd46];
	mad.lo.s32 	%r34, %r39, %r18, %r1;
	mul.wide.s32 	%rd47, %r34, 4;
	add.s64 	%rd48, %rd1, %rd47;
	ld.global.nc.f32 	%f59, [%rd48];
	fma.rn.f32 	%f67, %f58, %f59, %f67;
$L__BB0_13:
	mad.lo.s32 	%r35, %r18, %r2, %r1;
	cvta.to.global.u64 	%rd49, %rd6;
	mul.wide.s32 	%rd50, %r35, 4;
	add.s64 	%rd51, %rd49, %rd50;
	st.global.f32 	[%rd51], %f67;
$L__BB0_14:
	ret;

}
	// .globl	_ZN3cub18CUB_300001_SM_10006detail11EmptyKernelIvEEvv
.visible .entry _ZN3cub18CUB_300001_SM_10006detail11EmptyKernelIvEEvv()
{


	ret;

}


// ===== COMPILED SASS (sm_100) =====

	.target	sm_100

	.elftype	@"ET_EXEC"


//--------------------- .note.nv.tkinfo           --------------------------
	.section	.note.nv.tkinfo,"",@"SHT_NOTE"
	.sectionflags	@"SHF_NOTE_NV_TKINFO"
	.tkinfo
        /*0018*/ 	.word	0x00000002
        /*0030*/ 	.string	""
        /*0030*/ 	.string	"ptxas"
        /*0030*/ 	.string	"Cuda compilation tools, release 13.0, V13.0.88"
        /*0030*/ 	.string	"Build cuda_13.0.r13.0/compiler.36424714_0"
        /*0030*/ 	.string	"-arch sm_100 -m 64 "



//--------------------- .note.nv.cuinfo           --------------------------
	.section	.note.nv.cuinfo,"",@"SHT_NOTE"
	.sectionflags	@"SHF_NOTE_NV_CUINFO"
        /*0018*/ 	.short	0x0002
        /*001a*/ 	.short	0x0064
        /*001c*/ 	.short	0x0082
	.zero		2


//--------------------- .nv.info                  --------------------------
	.section	.nv.info,"",@"SHT_CUDA_INFO"
	.align	4


	//----- nvinfo : EIATTR_REGCOUNT
	.align		4
        /*0000*/ 	.byte	0x04, 0x2f
        /*0002*/ 	.short	(.L_41 - .L_40)
	.align		4
.L_40:
        /*0004*/ 	.word	index@(_Z10naiveSgemmPfS_S_iii)
        /*0008*/ 	.word	0x00000020


	//----- nvinfo : EIATTR_FRAME_SIZE
	.align		4
.L_41:
        /*000c*/ 	.byte	0x04, 0x11
        /*000e*/ 	.short	(.L_43 - .L_42)
	.align		4
.L_42:
        /*0010*/ 	.word	index@(_Z10naiveSgemmPfS_S_iii)
        /*0014*/ 	.word	0x00000000


	//----- nvinfo : EIATTR_REGCOUNT
	.align		4
.L_43:
        /*0018*/ 	.byte	0x04, 0x2f
        /*001a*/ 	.short	(.L_45 - .L_44)
	.align		4
.L_44:
        /*001c*/ 	.word	index@(_ZN3cub18CUB_300001_SM_10006detail11EmptyKernelIvEEvv)
        /*0020*/ 	.word	0x00000004


	//----- nvinfo : EIATTR_FRAME_SIZE
	.align		4
.L_45:
        /*0024*/ 	.byte	0x04, 0x11
        /*0026*/ 	.short	(.L_47 - .L_46)
	.align		4
.L_46:
        /*0028*/ 	.word	index@(_ZN3cub18CUB_300001_SM_10006detail11EmptyKernelIvEEvv)
        /*002c*/ 	.word	0x00000000


	//----- nvinfo : EIATTR_MIN_STACK_SIZE
	.align		4
.L_47:
        /*0030*/ 	.byte	0x04, 0x12
        /*0032*/ 	.short	(.L_49 - .L_48)
	.align		4
.L_48:
        /*0034*/ 	.word	index@(_ZN3cub18CUB_300001_SM_10006detail11EmptyKernelIvEEvv)
        /*0038*/ 	.word	0x00000000


	//----- nvinfo : EIATTR_MIN_STACK_SIZE
	.align		4
.L_49:
        /*003c*/ 	.byte	0x04, 0x12
        /*003e*/ 	.short	(.L_51 - .L_50)
	.align		4
.L_50:
        /*0040*/ 	.word	index@(_Z10naiveSgemmPfS_S_iii)
        /*0044*/ 	.word	0x00000000
.L_51:


//--------------------- .nv.compat                --------------------------
	.section	.nv.compat,"",@"SHT_CUDA_COMPAT_INFO"
	.align	4
        /*0000*/ 	.byte	0x02, 0x09, 0x00, 0x00, 0x02, 0x02, 0x01, 0x00, 0x02, 0x05, 0x05, 0x00, 0x03, 0x07, 0x01, 0x01
        /*0010*/ 	.byte	0x02, 0x03, 0x00, 0x00, 0x02, 0x06, 0x01, 0x00, 0x04, 0x0b, 0x08, 0x00, 0x09, 0x00, 0x00, 0x00
        /*0020*/ 	.byte	0x00, 0x00, 0x00, 0x00


//--------------------- .nv.info._ZN3cub18CUB_300001_SM_10006detail11EmptyKernelIvEEvv --------------------------
	.section	.nv.info._ZN3cub18CUB_300001_SM_10006detail11EmptyKernelIvEEvv,"",@"SHT_CUDA_INFO"
	.sectionflags	@""
	.align	4


	//----- nvinfo : EIATTR_CUDA_API_VERSION
	.align		4
        /*0000*/ 	.byte	0x04, 0x37
        /*0002*/ 	.short	(.L_53 - .L_52)
.L_52:
        /*0004*/ 	.word	0x00000082


	//----- nvinfo : EIATTR_SPARSE_MMA_MASK
	.align		4
.L_53:
        /*0008*/ 	.byte	0x03, 0x50
        /*000a*/ 	.short	0x0000


	//----- nvinfo : EIATTR_MAXREG_COUNT
	.align		4
        /*000c*/ 	.byte	0x03, 0x1b
        /*000e*/ 	.short	0x00ff


	//----- nvinfo : EIATTR_MERCURY_ISA_VERSION
	.align		4
        /*0010*/ 	.byte	0x03, 0x5f
        /*0012*/ 	.short	0x0101


	//----- nvinfo : EIATTR_VRC_CTA_INIT_COUNT
	.align		4
        /*0014*/ 	.byte	0x02, 0x4a
	.zero		1
	.zero		1


	//----- nvinfo : EIATTR_EXIT_INSTR_OFFSETS
	.align		4
        /*0018*/ 	.byte	0x04, 0x1c
        /*001a*/ 	.short	(.L_55 - .L_54)


	//   ....[0]....
.L_54:
        /*001c*/ 	.word	0x00000010


	//----- nvinfo : EIATTR_SW_WAR
	.align		4
.L_55:
        /*0020*/ 	.byte	0x04, 0x36
        /*0022*/ 	.short	(.L_57 - .L_56)
.L_56:
        /*0024*/ 	.word	0x00000008
.L_57:


//--------------------- .nv.info._Z10naiveSgemmPfS_S_iii --------------------------
	.section	.nv.info._Z10naiveSgemmPfS_S_iii,"",@"SHT_CUDA_INFO"
	.sectionflags	@""
	.align	4


	//----- nvinfo : EIATTR_CUDA_API_VERSION
	.align		4
        /*0000*/ 	.byte	0x04, 0x37
        /*0002*/ 	.short	(.L_59 - .L_58)
.L_58:
        /*0004*/ 	.word	0x00000082


	//----- nvinfo : EIATTR_KPARAM_INFO
	.align		4
.L_59:
        /*0008*/ 	.byte	0x04, 0x17
        /*000a*/ 	.short	(.L_61 - .L_60)
.L_60:
        /*000c*/ 	.word	0x00000000
        /*0010*/ 	.short	0x0005
        /*0012*/ 	.short	0x0020
        /*0014*/ 	.byte	0x00, 0xf0, 0x11, 0x00


	//----- nvinfo : EIATTR_KPARAM_INFO
	.align		4
.L_61:
        /*0018*/ 	.byte	0x04, 0x17
        /*001a*/ 	.short	(.L_63 - .L_62)
.L_62:
        /*001c*/ 	.word	0x00000000
        /*0020*/ 	.short	0x0004
        /*0022*/ 	.short	0x001c
        /*0024*/ 	.byte	0x00, 0xf0, 0x11, 0x00


	//----- nvinfo : EIATTR_KPARAM_INFO
	.align		4
.L_63:
        /*0028*/ 	.byte	0x04, 0x17
        /*002a*/ 	.short	(.L_65 - .L_64)
.L_64:
        /*002c*/ 	.word	0x00000000
        /*0030*/ 	.short	0x0003
        /*0032*/ 	.short	0x0018
        /*0034*/ 	.byte	0x00, 0xf0, 0x11, 0x00


	//----- nvinfo : EIATTR_KPARAM_INFO
	.align		4
.L_65:
        /*0038*/ 	.byte	0x04, 0x17
        /*003a*/ 	.short	(.L_67 - .L_66)
.L_66:
        /*003c*/ 	.word	0x00000000
        /*0040*/ 	.short	0x0002
        /*0042*/ 	.short	0x0010
        /*0044*/ 	.byte	0x00, 0xf5, 0x21, 0x00


	//----- nvinfo : EIATTR_KPARAM_INFO
	.align		4
.L_67:
        /*0048*/ 	.byte	0x04, 0x17
        /*004a*/ 	.short	(.L_69 - .L_68)
.L_68:
        /*004c*/ 	.word	0x00000000
        /*0050*/ 	.short	0x0001
        /*0052*/ 	.short	0x0008
        /*0054*/ 	.byte	0x00, 0xf5, 0x21, 0x00


	//----- nvinfo : EIATTR_KPARAM_INFO
	.align		4
.L_69:
        /*0058*/ 	.byte	0x04, 0x17
        /*005a*/ 	.short	(.L_71 - .L_70)
.L_70:
        /*005c*/ 	.word	0x00000000
        /*0060*/ 	.short	0x0000
        /*0062*/ 	.short	0x0000
        /*0064*/ 	.byte	0x00, 0xf5, 0x21, 0x00


	//----- nvinfo : EIATTR_SPARSE_MMA_MASK
	.align		4
.L_71:
        /*0068*/ 	.byte	0x03, 0x50
        /*006a*/ 	.short	0x0000


	//----- nvinfo : EIATTR_MAXREG_COUNT
	.align		4
        /*006c*/ 	.byte	0x03, 0x1b
        /*006e*/ 	.short	0x00ff


	//----- nvinfo : EIATTR_MERCURY_ISA_VERSION
	.align		4
        /*0070*/ 	.byte	0x03, 0x5f
        /*0072*/ 	.short	0x0101


	//----- nvinfo : EIATTR_VRC_CTA_INIT_COUNT
	.align		4
        /*0074*/ 	.byte	0x02, 0x4a
	.zero		1
	.zero		1


	//----- nvinfo : EIATTR_EXIT_INSTR_OFFSETS
	.align		4
        /*0078*/ 	.byte	0x04, 0x1c
        /*007a*/ 	.short	(.L_73 - .L_72)


	//   ....[0]....
.L_72:
        /*007c*/ 	.word	0x000000c0


	//   ....[1]....
        /*0080*/ 	.word	0x000008e0


	//----- nvinfo : EIATTR_CBANK_PARAM_SIZE
	.align		4
.L_73:
        /*0084*/ 	.byte	0x03, 0x19
        /*0086*/ 	.short	0x0024


	//----- nvinfo : EIATTR_PARAM_CBANK
	.align		4
        /*0088*/ 	.byte	0x04, 0x0a
        /*008a*/ 	.short	(.L_75 - .L_74)
	.align		4
.L_74:
        /*008c*/ 	.word	index@(.nv.constant0._Z10naiveSgemmPfS_S_iii)
        /*0090*/ 	.short	0x0380
        /*0092*/ 	.short	0x0024


	//----- nvinfo : EIATTR_SW_WAR
	.align		4
.L_75:
        /*0094*/ 	.byte	0x04, 0x36
        /*0096*/ 	.short	(.L_77 - .L_76)
.L_76:
        /*0098*/ 	.word	0x00000008
.L_77:


//--------------------- .nv.callgraph             --------------------------
	.section	.nv.callgraph,"",@"SHT_CUDA_CALLGRAPH"
	.align	4
	.sectionentsize	8
	.align		4
        /*0000*/ 	.word	0x00000000
	.align		4
        /*0004*/ 	.word	0xffffffff
	.align		4
        /*0008*/ 	.word	0x00000000
	.align		4
        /*000c*/ 	.word	0xfffffffe
	.align		4
        /*0010*/ 	.word	0x00000000
	.align		4
        /*0014*/ 	.word	0xfffffffd
	.align		4
        /*0018*/ 	.word	0x00000000
	.align		4
        /*001c*/ 	.word	0xfffffffc


//--------------------- .nv.constant4             --------------------------
	.section	.nv.constant4,"a",@progbits
	.align	8
	.align		8
.nv.constant4:
        /*0000*/ 	.dword	_ZN34_INTERNAL_afdd25c7_4_k_cu_5fb1b66b4cuda3std3__45__cpo5beginE
	.align		8
        /*0008*/ 	.dword	_ZN34_INTERNAL_afdd25c7_4_k_cu_5fb1b66b4cuda3std3__45__cpo3endE
	.align		8
        /*0010*/ 	.dword	_ZN34_INTERNAL_afdd25c7_4_k_cu_5fb1b66b4cuda3std3__45__cpo6cbeginE
	.align		8
        /*0018*/ 	.dword	_ZN34_INTERNAL_afdd25c7_4_k_cu_5fb1b66b4cuda3std3__45__cpo4cendE
	.align		8
        /*0020*/ 	.dword	_ZN34_INTERNAL_afdd25c7_4_k_cu_5fb1b66b4cuda3std3__45__cpo6rbeginE
	.align		8
        /*0028*/ 	.dword	_ZN34_INTERNAL_afdd25c7_4_k_cu_5fb1b66b4cuda3std3__45__cpo4rendE
	.align		8
        /*0030*/ 	.dword	_ZN34_INTERNAL_afdd25c7_4_k_cu_5fb1b66b4cuda3std3__45__cpo7crbeginE
	.align		8
        /*0038*/ 	.dword	_ZN34_INTERNAL_afdd25c7_4_k_cu_5fb1b66b4cuda3std3__45__cpo5crendE
	.align		8
        /*0040*/ 	.dword	_ZN34_INTERNAL_afdd25c7_4_k_cu_5fb1b66b4cuda3std3__436_GLOBAL__N__afdd25c7_4_k_cu_5fb1b66b6ignoreE
	.align		8
        /*0048*/ 	.dword	_ZN34_INTERNAL_afdd25c7_4_k_cu_5fb1b66b4cuda3std3__419piecewise_constructE
	.align		8
        /*0050*/ 	.dword	_ZN34_INTERNAL_afdd25c7_4_k_cu_5fb1b66b4cuda3std3__48in_placeE
	.align		8
        /*0058*/ 	.dword	_ZN34_INTERNAL_afdd25c7_4_k_cu_5fb1b66b4cuda3std3__420unreachable_sentinelE
	.align		8
        /*0060*/ 	.dword	_ZN34_INTERNAL_afdd25c7_4_k_cu_5fb1b66b4cuda3std3__47nulloptE
	.align		8
        /*0068*/ 	.dword	_ZN34_INTERNAL_afdd25c7_4_k_cu_5fb1b66b4cuda3std3__48unexpectE
	.align		8
        /*0070*/ 	.dword	_ZN34_INTERNAL_afdd25c7_4_k_cu_5fb1b66b4cuda3std6ranges3__45__cpo4swapE
	.align		8
        /*0078*/ 	.dword	_ZN34_INTERNAL_afdd25c7_4_k_cu_5fb1b66b4cuda3std6ranges3__45__cpo9iter_moveE
	.align		8
        /*0080*/ 	.dword	_ZN34_INTERNAL_afdd25c7_4_k_cu_5fb1b66b4cuda3std6ranges3__45__cpo5beginE
	.align		8
        /*0088*/ 	.dword	_ZN34_INTERNAL_afdd25c7_4_k_cu_5fb1b66b4cuda3std6ranges3__45__cpo3endE
	.align		8
        /*0090*/ 	.dword	_ZN34_INTERNAL_afdd25c7_4_k_cu_5fb1b66b4cuda3std6ranges3__45__cpo6cbeginE
	.align		8
        /*0098*/ 	.dword	_ZN34_INTERNAL_afdd25c7_4_k_cu_5fb1b66b4cuda3std6ranges3__45__cpo4cendE
	.align		8
        /*00a0*/ 	.dword	_ZN34_INTERNAL_afdd25c7_4_k_cu_5fb1b66b4cuda3std6ranges3__45__cpo7advanceE
	.align		8
        /*00a8*/ 	.dword	_ZN34_INTERNAL_afdd25c7_4_k_cu_5fb1b66b4cuda3std6ranges3__45__cpo9iter_swapE
	.align		8
        /*00b0*/ 	.dword	_ZN34_INTERNAL_afdd25c7_4_k_cu_5fb1b66b4cuda3std6ranges3__45__cpo4nextE
	.align		8
        /*00b8*/ 	.dword	_ZN34_INTERNAL_afdd25c7_4_k_cu_5fb1b66b4cuda3std6ranges3__45__cpo4prevE
	.align		8
        /*00c0*/ 	.dword	_ZN34_INTERNAL_afdd25c7_4_k_cu_5fb1b66b4cuda3std6ranges3__45__cpo4dataE
	.align		8
        /*00c8*/ 	.dword	_ZN34_INTERNAL_afdd25c7_4_k_cu_5fb1b66b4cuda3std6ranges3__45__cpo5cdataE
	.align		8
        /*00d0*/ 	.dword	_ZN34_INTERNAL_afdd25c7_4_k_cu_5fb1b66b4cuda3std6ranges3__45__cpo4sizeE
	.align		8
        /*00d8*/ 	.dword	_ZN34_INTERNAL_afdd25c7_4_k_cu_5fb1b66b4cuda3std6ranges3__45__cpo5ssizeE
	.align		8
        /*00e0*/ 	.dword	_ZN34_INTERNAL_afdd25c7_4_k_cu_5fb1b66b4cuda3std6ranges3__45__cpo8distanceE
	.align		8
        /*00e8*/ 	.dword	_ZN34_INTERNAL_afdd25c7_4_k_cu_5fb1b66b6thrust24THRUST_300001_SM_1000_NS6system6detail10sequential3seqE
	.align		8
        /*00f0*/ 	.dword	_ZN34_INTERNAL_afdd25c7_4_k_cu_5fb1b66b6thrust24THRUST_300001_SM_1000_NS12placeholders2_1E
	.align		8
        /*00f8*/ 	.dword	_ZN34_INTERNAL_afdd25c7_4_k_cu_5fb1b66b6thrust24THRUST_300001_SM_1000_NS12placeholders2_2E
	.align		8
        /*0100*/ 	.dword	_ZN34_INTERNAL_afdd25c7_4_k_cu_5fb1b66b6thrust24THRUST_300001_SM_1000_NS12placeholders2_3E
	.align		8
        /*0108*/ 	.dword	_ZN34_INTERNAL_afdd25c7_4_k_cu_5fb1b66b6thrust24THRUST_300001_SM_1000_NS12placeholders2_4E
	.align		8
        /*0110*/ 	.dword	_ZN34_INTERNAL_afdd25c7_4_k_cu_5fb1b66b6thrust24THRUST_300001_SM_1000_NS12placeholders2_5E
	.align		8
        /*0118*/ 	.dword	_ZN34_INTERNAL_afdd25c7_4_k_cu_5fb1b66b6thrust24THRUST_300001_SM_1000_NS12placeholders2_6E
	.align		8
        /*0120*/ 	.dword	_ZN34_INTERNAL_afdd25c7_4_k_cu_5fb1b66b6thrust24THRUST_300001_SM_1000_NS12placeholders2_7E
	.align		8
        /*0128*/ 	.dword	_ZN34_INTERNAL_afdd25c7_4_k_cu_5fb1b66b6thrust24THRUST_300001_SM_1000_NS12placeholders2_8E
	.align		8
        /*0130*/ 	.dword	_ZN34_INTERNAL_afdd25c7_4_k_cu_5fb1b66b6thrust24THRUST_300001_SM_1000_NS12placeholders2_9E
	.align		8
        /*0138*/ 	.dword	_ZN34_INTERNAL_afdd25c7_4_k_cu_5fb1b66b6thrust24THRUST_300001_SM_1000_NS12placeholders3_10E


//--------------------- .text._ZN3cub18CUB_300001_SM_10006detail11EmptyKernelIvEEvv --------------------------
	.section	.text._ZN3cub18CUB_300001_SM_10006detail11EmptyKernelIvEEvv,"ax",@progbits
	.align	128
        .global         _ZN3cub18CUB_300001_SM_10006detail11EmptyKernelIvEEvv
        .type           _ZN3cub18CUB_300001_SM_10006detail11EmptyKernelIvEEvv,@function
        .size           _ZN3cub18CUB_300001_SM_10006detail11EmptyKernelIvEEvv,(.L_x_6 - _ZN3cub18CUB_300001_SM_10006detail11EmptyKernelIvEEvv)
        .other          _ZN3cub18CUB_300001_SM_10006detail11EmptyKernelIvEEvv,@"STO_CUDA_ENTRY STV_DEFAULT"
_ZN3cub18CUB_300001_SM_10006detail11EmptyKernelIvEEvv:
.text._ZN3cub18CUB_300001_SM_10006detail11EmptyKernelIvEEvv:
[----:B------:R-:W-:Y:S01]  /*0000*/  LDC R1, c[0x0][0x37c] ;  /* 0x0000df00ff017b82 */ /* 0x000fe20000000800 */
[----:B------:R-:W-:Y:S05]  /*0010*/  EXIT ;  /* 0x000000000000794d */ /* 0x000fea0003800000 */
.L_x_0:
[----:B------:R-:W-:-:S00]  /*0020*/  BRA `(.L_x_0) ;  /* 0xfffffffc00fc7947 */ /* 0x000fc0000383ffff */
[----:B------:R-:W-:-:S00]  /*0030*/  NOP ;  /* 0x0000000000007918 */ /* 0x000fc00000000000 */
        /* <DEDUP_REMOVED lines=12> */
.L_x_6:


//--------------------- .text._Z10naiveSgemmPfS_S_iii --------------------------
	.section	.text._Z10naiveSgemmPfS_S_iii,"ax",@progbits
	.align	128
        .global         _Z10naiveSgemmPfS_S_iii
        .type           _Z10naiveSgemmPfS_S_iii,@function
        .size           _Z10naiveSgemmPfS_S_iii,(.L_x_7 - _Z10naiveSgemmPfS_S_iii)
        .other          _Z10naiveSgemmPfS_S_iii,@"STO_CUDA_ENTRY STV_DEFAULT"
_Z10naiveSgemmPfS_S_iii:
.text._Z10naiveSgemmPfS_S_iii:
[----:B------:R-:W-:Y:S01]  /*0000*/  LDC R1, c[0x0][0x37c] ;  /* 0x0000df00ff017b82 */ /* 0x000fe20000000800 */
[----:B------:R-:W0:Y:S07]  /*0010*/  S2R R5, SR_TID.X ;  /* 0x0000000000057919 */ /* 0x000e2e0000002100 */
[----:B------:R-:W0:Y:S01]  /*0020*/  S2UR UR4, SR_CTAID.X ;  /* 0x00000000000479c3 */ /* 0x000e220000002500 */
[----:B------:R-:W1:Y:S07]  /*0030*/  S2R R4, SR_TID.Y ;  /* 0x0000000000047919 */ /* 0x000e6e0000002200 */
[----:B------:R-:W0:Y:S08]  /*0040*/  LDC R0, c[0x0][0x360] ;  /* 0x0000d800ff007b82 */ /* 0x000e300000000800 */
[----:B------:R-:W1:Y:S08]  /*0050*/  S2UR UR5, SR_CTAID.Y ;  /* 0x00000000000579c3 */ /* 0x000e700000002600 */
[----:B------:R-:W1:Y:S08]  /*0060*/  LDC R19, c[0x0][0x364] ;  /* 0x0000d900ff137b82 */ /* 0x000e700000000800 */
[----:B------:R-:W2:Y:S01]  /*0070*/  LDC.64 R2, c[0x0][0x398] ;  /* 0x0000e600ff027b82 */ /* 0x000ea20000000a00 */
[----:B0-----:R-:W-:-:S02]  /*0080*/  IMAD R0, R0, UR4, R5 ;  /* 0x0000000400007c24 */ /* 0x001fc4000f8e0205 */
[----:B-1----:R-:W-:-:S03]  /*0090*/  IMAD R19, R19, UR5, R4 ;  /* 0x0000000513137c24 */ /* 0x002fc6000f8e0204 */
[----:B--2---:R-:W-:-:S04]  /*00a0*/  ISETP.GE.AND P0, PT, R0, R3, PT ;  /* 0x000000030000720c */ /* 0x004fc80003f06270 */
[----:B------:R-:W-:-:S13]  /*00b0*/  ISETP.GE.OR P0, PT, R19, R2, P0 ;  /* 0x000000021300720c */ /* 0x000fda0000706670 */
[----:B------:R-:W-:Y:S05]  /*00c0*/  @P0 EXIT ;  /* 0x000000000000094d */ /* 0x000fea0003800000 */
[----:B------:R-:W0:Y:S01]  /*00d0*/  LDC R2, c[0x0][0x3a0] ;  /* 0x0000e800ff027b82 */ /* 0x000e220000000800 */
[----:B------:R-:W1:Y:S01]  /*00e0*/  LDCU.64 UR4, c[0x0][0x358] ;  /* 0x00006b00ff0477ac */ /* 0x000e620008000a00 */
[----:B------:R-:W-:Y:S01]  /*00f0*/  HFMA2 R24, -RZ, RZ, 0, 0 ;  /* 0x00000000ff187431 */ /* 0x000fe200000001ff */
[----:B0-----:R-:W-:-:S13]  /*0100*/  ISETP.GE.AND P0, PT, R2, 0x1, PT ;  /* 0x000000010200780c */ /* 0x001fda0003f06270 */
[----:B-1----:R-:W-:Y:S05]  /*0110*/  @!P0 BRA `(.L_x_1) ;  /* 0x0000000400e08947 */ /* 0x002fea0003800000 */
[C---:B------:R-:W-:Y:S01]  /*0120*/  ISETP.GE.U32.AND P1, PT, R2.reuse, 0x8, PT ;  /* 0x000000080200780c */ /* 0x040fe20003f26070 */
[----:B------:R-:W-:Y:S01]  /*0130*/  IMAD R20, R19, R2, RZ ;  /* 0x0000000213147224 */ /* 0x000fe200078e02ff */
[----:B------:R-:W-:Y:S02]  /*0140*/  LOP3.LUT R27, R2, 0x7, RZ, 0xc0, !PT ;  /* 0x00000007021b7812 */ /* 0x000fe400078ec0ff */
[----:B------:R-:W-:Y:S02]  /*0150*/  MOV R24, RZ ;  /* 0x000000ff00187202 */ /* 0x000fe40000000f00 */
[----:B------:R-:W-:Y:S02]  /*0160*/  ISETP.NE.AND P0, PT, R27, RZ, PT ;  /* 0x000000ff1b00720c */ /* 0x000fe40003f05270 */
[----:B------:R-:W-:-:S05]  /*0170*/  MOV R21, RZ ;  /* 0x000000ff00157202 */ /* 0x000fca0000000f00 */
[----:B------:R-:W-:Y:S06]  /*0180*/  @!P1 BRA `(.L_x_2) ;  /* 0x0000000000c49947 */ /* 0x000fec0003800000 */
[----:B------:R-:W0:Y:S01]  /*0190*/  LDC.64 R4, c[0x0][0x380] ;  /* 0x0000e000ff047b82 */ /* 0x000e220000000a00 */
[----:B------:R-:W-:Y:S02]  /*01a0*/  LOP3.LUT R21, R2, 0x7ffffff8, RZ, 0xc0, !PT ;  /* 0x7ffffff802157812 */ /* 0x000fe400078ec0ff */
[----:B------:R-:W-:Y:S02]  /*01b0*/  MOV R24, RZ ;  /* 0x000000ff00187202 */ /* 0x000fe40000000f00 */
[----:B------:R-:W-:Y:S02]  /*01c0*/  MOV R18, R0 ;  /* 0x0000000000127202 */ /* 0x000fe40000000f00 */
[----:B------:R-:W-:Y:S01]  /*01d0*/  IADD3 R22, PT, PT, -R21, RZ, RZ ;  /* 0x000000ff15167210 */ /* 0x000fe20007ffe1ff */
[----:B0-----:R-:W-:-:S03]  /*01e0*/  IMAD.WIDE.U32 R4, R20, 0x4, R4 ;  /* 0x0000000414047825 */ /* 0x001fc600078e0004 */
[----:B------:R-:W-:-:S04]  /*01f0*/  IADD3 R6, P1, PT, R4, 0x10, RZ ;  /* 0x0000001004067810 */ /* 0x000fc80007f3e0ff */
[----:B------:R-:W-:-:S09]  /*0200*/  IADD3.X R7, PT, PT, RZ, R5, RZ, P1, !PT ;  /* 0x00000005ff077210 */ /* 0x000fd20000ffe4ff */
.L_x_3:
[----:B------:R-:W0:Y:S01]  /*0210*/  LDC.64 R16, c[0x0][0x388] ;  /* 0x0000e200ff107b82 */ /* 0x000e220000000a00 */
[----:B------:R-:W-:Y:S02]  /*0220*/  MOV R4, R6 ;  /* 0x0000000600047202 */ /* 0x000fe40000000f00 */
[----:B------:R-:W-:-:S05]  /*0230*/  MOV R5, R7 ;  /* 0x0000000700057202 */ /* 0x000fca0000000f00 */
[----:B------:R-:W2:Y:S04]  /*0240*/  LDG.E.CONSTANT R25, desc[UR4][R4.64+-0x10] ;  /* 0xfffff00404197981 */ /* 0x000ea8000c1e9900 */
[----:B------:R-:W3:Y:S04]  /*0250*/  LDG.E.CONSTANT R23, desc[UR4][R4.64+-0xc] ;  /* 0xfffff40404177981 */ /* 0x000ee8000c1e9900 */
[----:B------:R-:W4:Y:S04]  /*0260*/  LDG.E.CONSTANT R29, desc[UR4][R4.64+-0x8] ;  /* 0xfffff804041d7981 */ /* 0x000f28000c1e9900 */
[----:B------:R-:W5:Y:S01]  /*0270*/  LDG.E.CONSTANT R28, desc[UR4][R4.64+-0x4] ;  /* 0xfffffc04041c7981 */ /* 0x000f62000c1e9900 */
[----:B0-----:R-:W-:-:S05]  /*0280*/  IMAD.WIDE R16, R18, 0x4, R16 ;  /* 0x0000000412107825 */ /* 0x001fca00078e0210 */
[----:B------:R0:W2:Y:S01]  /*0290*/  LDG.E.CONSTANT R26, desc[UR4][R16.64] ;  /* 0x00000004101a7981 */ /* 0x0000a2000c1e9900 */
[----:B------:R-:W-:-:S04]  /*02a0*/  IMAD.WIDE R14, R3, 0x4, R16 ;  /* 0x00000004030e7825 */ /* 0x000fc800078e0210 */
[C---:B------:R-:W-:Y:S02]  /*02b0*/  IMAD.WIDE R6, R3.reuse, 0x4, R14 ;  /* 0x0000000403067825 */ /* 0x040fe400078e020e */
[----:B------:R-:W3:Y:S02]  /*02c0*/  LDG.E.CONSTANT R14, desc[UR4][R14.64] ;  /* 0x000000040e0e7981 */ /* 0x000ee4000c1e9900 */
[C---:B------:R-:W-:Y:S02]  /*02d0*/  IMAD.WIDE R10, R3.reuse, 0x4, R6 ;  /* 0x00000004030a7825 */ /* 0x040fe400078e0206 */
[----:B------:R-:W4:Y:S02]  /*02e0*/  LDG.E.CONSTANT R6, desc[UR4][R6.64] ;  /* 0x0000000406067981 */ /* 0x000f24000c1e9900 */
[C---:B------:R-:W-:Y:S02]  /*02f0*/  IMAD.WIDE R8, R3.reuse, 0x4, R10 ;  /* 0x0000000403087825 */ /* 0x040fe400078e020a */
[----:B------:R-:W5:Y:S02]  /*0300*/  LDG.E.CONSTANT R10, desc[UR4][R10.64] ;  /* 0x000000040a0a7981 */ /* 0x000f64000c1e9900 */
[----:B------:R-:W-:-:S02]  /*0310*/  IMAD.WIDE R12, R3, 0x4, R8 ;  /* 0x00000004030c7825 */ /* 0x000fc400078e0208 */
[----:B------:R-:W5:Y:S04]  /*0320*/  LDG.E.CONSTANT R7, desc[UR4][R4.64] ;  /* 0x0000000404077981 */ /* 0x000f68000c1e9900 */
[----:B------:R-:W5:Y:S01]  /*0330*/  LDG.E.CONSTANT R8, desc[UR4][R8.64] ;  /* 0x0000000408087981 */ /* 0x000f62000c1e9900 */
[----:B0-----:R-:W-:-:S03]  /*0340*/  IMAD.WIDE R16, R3, 0x4, R12 ;  /* 0x0000000403107825 */ /* 0x001fc600078e020c */
[----:B------:R-:W5:Y:S04]  /*0350*/  LDG.E.CONSTANT R12, desc[UR4][R12.64] ;  /* 0x000000040c0c7981 */ /* 0x000f68000c1e9900 */
[----:B------:R-:W5:Y:S04]  /*0360*/  LDG.E.CONSTANT R15, desc[UR4][R16.64] ;  /* 0x00000004100f7981 */ /* 0x000f68000c1e9900 */
[----:B------:R-:W5:Y:S04]  /*0370*/  LDG.E.CONSTANT R9, desc[UR4][R4.64+0x4] ;  /* 0x0000040404097981 */ /* 0x000f68000c1e9900 */
[----:B------:R-:W5:Y:S01]  /*0380*/  LDG.E.CONSTANT R11, desc[UR4][R4.64+0xc] ;  /* 0x00000c04040b7981 */ /* 0x000f62000c1e9900 */
[----:B--2---:R-:W-:Y:S01]  /*0390*/  FFMA R26, R25, R26, R24 ;  /* 0x0000001a191a7223 */ /* 0x004fe20000000018 */
[----:B------:R-:W-:-:S02]  /*03a0*/  IMAD.WIDE R24, R3, 0x4, R16 ;  /* 0x0000000403187825 */ /* 0x000fc400078e0210 */
[----:B------:R-:W2:Y:S04]  /*03b0*/  LDG.E.CONSTANT R16, desc[UR4][R4.64+0x8] ;  /* 0x0000080404107981 */ /* 0x000ea8000c1e9900 */
[----:B------:R-:W2:Y:S01]  /*03c0*/  LDG.E.CONSTANT R24, desc[UR4][R24.64] ;  /* 0x0000000418187981 */ /* 0x000ea2000c1e9900 */
[----:B---3--:R-:W-:Y:S01]  /*03d0*/  FFMA R14, R23, R14, R26 ;  /* 0x0000000e170e7223 */ /* 0x008fe2000000001a */
[----:B------:R-:W-:-:S03]  /*03e0*/  IADD3 R22, PT, PT, R22, 0x8, RZ ;  /* 0x0000000816167810 */ /* 0x000fc60007ffe0ff */
[----:B----4-:R-:W-:Y:S01]  /*03f0*/  FFMA R29, R29, R6, R14 ;  /* 0x000000061d1d7223 */ /* 0x010fe2000000000e */
[----:B------:R-:W-:-:S03]  /*0400*/  ISETP.NE.AND P1, PT, R22, RZ, PT ;  /* 0x000000ff1600720c */ /* 0x000fc60003f25270 */
[----:B-----5:R-:W-:Y:S01]  /*0410*/  FFMA R10, R28, R10, R29 ;  /* 0x0000000a1c0a7223 */ /* 0x020fe2000000001d */
[----:B------:R-:W-:-:S03]  /*0420*/  IADD3 R6, P2, PT, R4, 0x20, RZ ;  /* 0x0000002004067810 */ /* 0x000fc60007f5e0ff */
[----:B------:R-:W-:Y:S01]  /*0430*/  FFMA R8, R7, R8, R10 ;  /* 0x0000000807087223 */ /* 0x000fe2000000000a */
[----:B------:R-:W-:Y:S02]  /*0440*/  IADD3.X R7, PT, PT, RZ, R5, RZ, P2, !PT ;  /* 0x00000005ff077210 */ /* 0x000fe400017fe4ff */
[----:B------:R-:W-:Y:S01]  /*0450*/  LEA R18, R3, R18, 0x3 ;  /* 0x0000001203127211 */ /* 0x000fe200078e18ff */
[----:B------:R-:W-:-:S04]  /*0460*/  FFMA R9, R9, R12, R8 ;  /* 0x0000000c09097223 */ /* 0x000fc80000000008 */
[----:B--2---:R-:W-:-:S04]  /*0470*/  FFMA R16, R16, R15, R9 ;  /* 0x0000000f10107223 */ /* 0x004fc80000000009 */
[----:B------:R-:W-:Y:S01]  /*0480*/  FFMA R24, R11, R24, R16 ;  /* 0x000000180b187223 */ /* 0x000fe20000000010 */
[----:B------:R-:W-:Y:S06]  /*0490*/  @P1 BRA `(.L_x_3) ;  /* 0xfffffffc005c1947 */ /* 0x000fec000383ffff */
.L_x_2:
[----:B------:R-:W-:Y:S05]  /*04a0*/  @!P0 BRA `(.L_x_1) ;  /* 0x0000000000fc8947 */ /* 0x000fea0003800000 */
[----:B------:R-:W-:Y:S02]  /*04b0*/  ISETP.GE.U32.AND P1, PT, R27, 0x4, PT ;  /* 0x000000041b00780c */ /* 0x000fe40003f26070 */
[----:B------:R-:W-:-:S04]  /*04c0*/  LOP3.LUT R16, R2, 0x3, RZ, 0xc0, !PT ;  /* 0x0000000302107812 */ /* 0x000fc800078ec0ff */
[----:B------:R-:W-:-:S07]  /*04d0*/  ISETP.NE.AND P0, PT, R16, RZ, PT ;  /* 0x000000ff1000720c */ /* 0x000fce0003f05270 */
[----:B------:R-:W-:Y:S06]  /*04e0*/  @!P1 BRA `(.L_x_4) ;  /* 0x00000000006c9947 */ /* 0x000fec0003800000 */
[----:B------:R-:W0:Y:S01]  /*04f0*/  LDC.64 R6, c[0x0][0x388] ;  /* 0x0000e200ff067b82 */ /* 0x000e220000000a00 */
[----:B------:R-:W1:Y:S01]  /*0500*/  LDCU.64 UR6, c[0x0][0x380] ;  /* 0x00007000ff0677ac */ /* 0x000e620008000a00 */
[----:B------:R-:W-:Y:S01]  /*0510*/  IMAD R9, R21, R3, R0 ;  /* 0x0000000315097224 */ /* 0x000fe200078e0200 */
[CC--:B------:R-:W-:Y:S02]  /*0520*/  IADD3 R5, PT, PT, R20.reuse, R21.reuse, RZ ;  /* 0x0000001514057210 */ /* 0x0c0fe40007ffe0ff */
[----:B------:R-:W-:-:S03]  /*0530*/  IADD3 R10, P1, PT, R20, R21, RZ ;  /* 0x00000015140a7210 */ /* 0x000fc60007f3e0ff */
[----:B------:R-:W2:Y:S01]  /*0540*/  LDC.64 R14, c[0x0][0x380] ;  /* 0x0000e000ff0e7b82 */ /* 0x000ea20000000a00 */
[----:B0-----:R-:W-:-:S04]  /*0550*/  IMAD.WIDE R6, R9, 0x4, R6 ;  /* 0x0000000409067825 */ /* 0x001fc800078e0206 */
[----:B------:R-:W-:Y:S02]  /*0560*/  IMAD.WIDE R8, R3, 0x4, R6 ;  /* 0x0000000403087825 */ /* 0x000fe400078e0206 */
[----:B------:R-:W3:Y:S02]  /*0570*/  LDG.E.CONSTANT R6, desc[UR4][R6.64] ;  /* 0x0000000406067981 */ /* 0x000ee4000c1e9900 */
[----:B--2---:R-:W-:Y:S01]  /*0580*/  IMAD.WIDE.U32 R14, R5, 0x4, R14 ;  /* 0x00000004050e7825 */ /* 0x004fe200078e000e */
[----:B------:R-:W-:Y:S02]  /*0590*/  IADD3.X R5, PT, PT, RZ, RZ, RZ, P1, !PT ;  /* 0x000000ffff057210 */ /* 0x000fe40000ffe4ff */
[----:B-1----:R-:W-:-:S03]  /*05a0*/  LEA R4, P1, R10, UR6, 0x2 ;  /* 0x000000060a047c11 */ /* 0x002fc6000f8210ff */
[----:B------:R-:W3:Y:S01]  /*05b0*/  LDG.E.CONSTANT R15, desc[UR4][R14.64] ;  /* 0x000000040e0f7981 */ /* 0x000ee2000c1e9900 */
[----:B------:R-:W-:Y:S01]  /*05c0*/  LEA.HI.X R5, R10, UR7, R5, 0x2, P1 ;  /* 0x000000070a057c11 */ /* 0x000fe200088f1405 */
[C---:B------:R-:W-:Y:S02]  /*05d0*/  IMAD.WIDE R10, R3.reuse, 0x4, R8 ;  /* 0x00000004030a7825 */ /* 0x040fe400078e0208 */
[----:B------:R-:W2:Y:S04]  /*05e0*/  LDG.E.CONSTANT R8, desc[UR4][R8.64] ;  /* 0x0000000408087981 */ /* 0x000ea8000c1e9900 */
[----:B------:R-:W2:Y:S01]  /*05f0*/  LDG.E.CONSTANT R17, desc[UR4][R4.64+0x4] ;  /* 0x0000040404117981 */ /* 0x000ea2000c1e9900 */
[----:B------:R-:W-:-:S03]  /*0600*/  IMAD.WIDE R12, R3, 0x4, R10 ;  /* 0x00000004030c7825 */ /* 0x000fc600078e020a */
[----:B------:R-:W4:Y:S04]  /*0610*/  LDG.E.CONSTANT R22, desc[UR4][R10.64] ;  /* 0x000000040a167981 */ /* 0x000f28000c1e9900 */
[----:B------:R-:W4:Y:S04]  /*0620*/  LDG.E.CONSTANT R18, desc[UR4][R4.64+0x8] ;  /* 0x0000080404127981 */ /* 0x000f28000c1e9900 */
[----:B------:R-:W5:Y:S04]  /*0630*/  LDG.E.CONSTANT R26, desc[UR4][R4.64+0xc] ;  /* 0x00000c04041a7981 */ /* 0x000f68000c1e9900 */
[----:B------:R-:W5:Y:S01]  /*0640*/  LDG.E.CONSTANT R12, desc[UR4][R12.64] ;  /* 0x000000040c0c7981 */ /* 0x000f62000c1e9900 */
[----:B------:R-:W-:Y:S01]  /*0650*/  IADD3 R21, PT, PT, R21, 0x4, RZ ;  /* 0x0000000415157810 */ /* 0x000fe20007ffe0ff */
[----:B---3--:R-:W-:-:S04]  /*0660*/  FFMA R24, R15, R6, R24 ;  /* 0x000000060f187223 */ /* 0x008fc80000000018 */
[----:B--2---:R-:W-:-:S04]  /*0670*/  FFMA R17, R17, R8, R24 ;  /* 0x0000000811117223 */ /* 0x004fc80000000018 */
[----:B----4-:R-:W-:-:S04]  /*0680*/  FFMA R17, R18, R22, R17 ;  /* 0x0000001612117223 */ /* 0x010fc80000000011 */
[----:B-----5:R-:W-:-:S07]  /*0690*/  FFMA R24, R26, R12, R17 ;  /* 0x0000000c1a187223 */ /* 0x020fce0000000011 */
.L_x_4:
[----:B------:R-:W-:Y:S05]  /*06a0*/  @!P0 BRA `(.L_x_1) ;  /* 0x00000000007c8947 */ /* 0x000fea0003800000 */
[----:B------:R-:W-:Y:S01]  /*06b0*/  ISETP.NE.AND P1, PT, R16, 0x1, PT ;  /* 0x000000011000780c */ /* 0x000fe20003f25270 */
[----:B------:R-:W0:Y:S01]  /*06c0*/  LDC.64 R12, c[0x0][0x380] ;  /* 0x0000e000ff0c7b82 */ /* 0x000e220000000a00 */
[----:B------:R-:W-:-:S04]  /*06d0*/  LOP3.LUT R2, R2, 0x1, RZ, 0xc0, !PT ;  /* 0x0000000102027812 */ /* 0x000fc800078ec0ff */
[----:B------:R-:W-:-:S03]  /*06e0*/  ISETP.NE.U32.AND P0, PT, R2, 0x1, PT ;  /* 0x000000010200780c */ /* 0x000fc60003f05070 */
[----:B------:R-:W1:Y:S04]  /*06f0*/  LDC.64 R10, c[0x0][0x388] ;  /* 0x0000e200ff0a7b82 */ /* 0x000e680000000a00 */
[CC--:B------:R-:W-:Y:S02]  /*0700*/  @P1 IADD3 R15, PT, PT, R20.reuse, R21.reuse, RZ ;  /* 0x00000015140f1210 */ /* 0x0c0fe40007ffe0ff */
[----:B------:R-:W-:Y:S02]  /*0710*/  @P1 IADD3 R2, P2, PT, R20, R21, RZ ;  /* 0x0000001514021210 */ /* 0x000fe40007f5e0ff */
[----:B------:R-:W2:Y:S02]  /*0720*/  @P1 LDC.64 R4, c[0x0][0x380] ;  /* 0x0000e000ff041b82 */ /* 0x000ea40000000a00 */
[----:B------:R-:W-:-:S06]  /*0730*/  @P1 IADD3.X R14, PT, PT, RZ, RZ, RZ, P2, !PT ;  /* 0x000000ffff0e1210 */ /* 0x000fcc00017fe4ff */
[----:B------:R-:W3:Y:S01]  /*0740*/  LDC.64 R6, c[0x0][0x380] ;  /* 0x0000e000ff067b82 */ /* 0x000ee20000000a00 */
[----:B0-----:R-:W-:-:S04]  /*0750*/  @P1 IMAD.WIDE.U32 R12, R15, 0x4, R12 ;  /* 0x000000040f0c1825 */ /* 0x001fc800078e000c */
[C---:B------:R-:W-:Y:S01]  /*0760*/  @P1 IMAD R15, R21.reuse, R3, R0 ;  /* 0x00000003150f1224 */ /* 0x040fe200078e0200 */
[----:B------:R-:W-:Y:S01]  /*0770*/  @P1 IADD3 R21, PT, PT, R21, 0x2, RZ ;  /* 0x0000000215151810 */ /* 0x000fe20007ffe0ff */
[----:B------:R-:W4:Y:S01]  /*0780*/  @P1 LDG.E.CONSTANT R13, desc[UR4][R12.64] ;  /* 0x000000040c0d1981 */ /* 0x000f22000c1e9900 */
[----:B------:R-:W0:Y:S01]  /*0790*/  LDC.64 R8, c[0x0][0x388] ;  /* 0x0000e200ff087b82 */ /* 0x000e220000000a00 */
[----:B-1----:R-:W-:Y:S01]  /*07a0*/  @P1 IMAD.WIDE R10, R15, 0x4, R10 ;  /* 0x000000040f0a1825 */ /* 0x002fe200078e020a */
[----:B------:R-:W-:Y:S02]  /*07b0*/  @!P0 IADD3 R17, PT, PT, R20, R21, RZ ;  /* 0x0000001514118210 */ /* 0x000fe40007ffe0ff */
[----:B--2---:R-:W-:Y:S01]  /*07c0*/  @P1 LEA R4, P2, R2, R4, 0x2 ;  /* 0x0000000402041211 */ /* 0x004fe200078410ff */
[----:B------:R-:W-:-:S03]  /*07d0*/  @!P0 IMAD R21, R21, R3, R0 ;  /* 0x0000000315158224 */ /* 0x000fc600078e0200 */
[----:B------:R-:W-:Y:S01]  /*07e0*/  @P1 LEA.HI.X R5, R2, R5, R14, 0x2, P2 ;  /* 0x0000000502051211 */ /* 0x000fe200010f140e */
[----:B------:R-:W-:Y:S01]  /*07f0*/  @P1 IMAD.WIDE R14, R3, 0x4, R10 ;  /* 0x00000004030e1825 */ /* 0x000fe200078e020a */
[----:B------:R-:W4:Y:S03]  /*0800*/  @P1 LDG.E.CONSTANT R2, desc[UR4][R10.64] ;  /* 0x000000040a021981 */ /* 0x000f26000c1e9900 */
[----:B---3--:R-:W-:Y:S01]  /*0810*/  @!P0 IMAD.WIDE.U32 R6, R17, 0x4, R6 ;  /* 0x0000000411068825 */ /* 0x008fe200078e0006 */
[----:B------:R-:W2:Y:S04]  /*0820*/  @P1 LDG.E.CONSTANT R5, desc[UR4][R4.64+0x4] ;  /* 0x0000040404051981 */ /* 0x000ea8000c1e9900 */
[----:B------:R-:W2:Y:S01]  /*0830*/  @P1 LDG.E.CONSTANT R14, desc[UR4][R14.64] ;  /* 0x000000040e0e1981 */ /* 0x000ea2000c1e9900 */
[----:B0-----:R-:W-:-:S03]  /*0840*/  @!P0 IMAD.WIDE R8, R21, 0x4, R8 ;  /* 0x0000000415088825 */ /* 0x001fc600078e0208 */
[----:B------:R-:W3:Y:S04]  /*0850*/  @!P0 LDG.E.CONSTANT R7, desc[UR4][R6.64] ;  /* 0x0000000406078981 */ /* 0x000ee8000c1e9900 */
[----:B------:R-:W3:Y:S01]  /*0860*/  @!P0 LDG.E.CONSTANT R8, desc[UR4][R8.64] ;  /* 0x0000000408088981 */ /* 0x000ee2000c1e9900 */
[----:B----4-:R-:W-:-:S04]  /*0870*/  @P1 FFMA R2, R13, R2, R24 ;  /* 0x000000020d021223 */ /* 0x010fc80000000018 */
[----:B--2---:R-:W-:-:S04]  /*0880*/  @P1 FFMA R24, R5, R14, R2 ;  /* 0x0000000e05181223 */ /* 0x004fc80000000002 */
[----:B---3--:R-:W-:-:S07]  /*0890*/  @!P0 FFMA R24, R7, R8, R24 ;  /* 0x0000000807188223 */ /* 0x008fce0000000018 */
.L_x_1:
[----:B------:R-:W0:Y:S01]  /*08a0*/  LDC.64 R4, c[0x0][0x390] ;  /* 0x0000e400ff047b82 */ /* 0x000e220000000a00 */
[----:B------:R-:W-:-:S04]  /*08b0*/  IMAD R3, R19, R3, R0 ;  /* 0x0000000313037224 */ /* 0x000fc800078e0200 */
[----:B0-----:R-:W-:-:S05]  /*08c0*/  IMAD.WIDE R2, R3, 0x4, R4 ;  /* 0x0000000403027825 */ /* 0x001fca00078e0204 */
[----:B------:R-:W-:Y:S01]  /*08d0*/  STG.E desc[UR4][R2.64], R24 ;  /* 0x0000001802007986 */ /* 0x000fe2000c101904 */
[----:B------:R-:W-:Y:S05]  /*08e0*/  EXIT ;  /* 0x000000000000794d */ /* 0x000fea0003800000 */
.L_x_5:
        /* <DEDUP_REMOVED lines=9> */
.L_x_7:


//--------------------- .nv.shared.reserved.0     --------------------------
	.section	.nv.shared.reserved.0,"aw",@nobits
	.weak		__nv_reservedSMEM_offset_0_alias
	.size		__nv_reservedSMEM_offset_0_alias, 0, 64
	.other		__nv_reservedSMEM_offset_0_alias,@"STO_CUDA_RESERVED_SHARED STV_DEFAULT"
__nv_reservedSMEM_offset_0_alias:
	.zero		0
	.zero		64


//--------------------- .nv.global                --------------------------
	.section	.nv.global,"aw",@nobits
.nv.global:
	.type		_ZN34_INTERNAL_afdd25c7_4_k_cu_5fb1b66b6thrust24THRUST_300001_SM_1000_NS12placeholders2_5E,@object
	.size		_ZN34_INTERNAL_afdd25c7_4_k_cu_5fb1b66b6thrust24THRUST_300001_SM_1000_NS12placeholders2_5E,(_ZN34_INTERNAL_afdd25c7_4_k_cu_5fb1b66b4cuda3std3__45__cpo6cbeginE - _ZN34_INTERNAL_afdd25c7_4_k_cu_5fb1b66b6thrust24THRUST_300001_SM_1000_NS12placeholders2_5E)
_ZN34_INTERNAL_afdd25c7_4_k_cu_5fb1b66b6thrust24THRUST_300001_SM_1000_NS12placeholders2_5E:
	.zero		1
	.type		_ZN34_INTERNAL_afdd25c7_4_k_cu_5fb1b66b4cuda3std3__45__cpo6cbeginE,@object
	.size		_ZN34_INTERNAL_afdd25c7_4_k_cu_5fb1b66b4cuda3std3__45__cpo6cbeginE,(_ZN34_INTERNAL_afdd25c7_4_k_cu_5fb1b66b4cuda3std6ranges3__45__cpo6cbeginE - _ZN34_INTERNAL_afdd25c7_4_k_cu_5fb1b66b4cuda3std3__45__cpo6cbeginE)
_ZN34_INTERNAL_afdd25c7_4_k_cu_5fb1b66b4cuda3std3__45__cpo6cbeginE:
	.zero		1
	.type		_ZN34_INTERNAL_afdd25c7_4_k_cu_5fb1b66b4cuda3std6ranges3__45__cpo6cbeginE,@object
	.size		_ZN34_INTERNAL_afdd25c7_4_k_cu_5fb1b66b4cuda3std6ranges3__45__cpo6cbeginE,(_ZN34_INTERNAL_afdd25c7_4_k_cu_5fb1b66b4cuda3std3__48in_placeE - _ZN34_INTERNAL_afdd25c7_4_k_cu_5fb1b66b4cuda3std6ranges3__45__cpo6cbeginE)
_ZN34_INTERNAL_afdd25c7_4_k_cu_5fb1b66b4cuda3std6ranges3__45__cpo6cbeginE:
	.zero		1
	.type		_ZN34_INTERNAL_afdd25c7_4_k_cu_5fb1b66b4cuda3std3__48in_placeE,@object
	.size		_ZN34_INTERNAL_afdd25c7_4_k_cu_5fb1b66b4cuda3std3__48in_placeE,(_ZN34_INTERNAL_afdd25c7_4_k_cu_5fb1b66b4cuda3std6ranges3__45__cpo4sizeE - _ZN34_INTERNAL_afdd25c7_4_k_cu_5fb1b66b4cuda3std3__48in_placeE)
_ZN34_INTERNAL_afdd25c7_4_k_cu_5fb1b66b4cuda3std3__48in_placeE:
	.zero		1
	.type		_ZN34_INTERNAL_afdd25c7_4_k_cu_5fb1b66b4cuda3std6ranges3__45__cpo4sizeE,@object
	.size		_ZN34_INTERNAL_afdd25c7_4_k_cu_5fb1b66b4cuda3std6ranges3__45__cpo4sizeE,(_ZN34_INTERNAL_afdd25c7_4_k_cu_5fb1b66b6thrust24THRUST_300001_SM_1000_NS12placeholders2_9E - _ZN34_INTERNAL_afdd25c7_4_k_cu_5fb1b66b4cuda3std6ranges3__45__cpo4sizeE)
_ZN34_INTERNAL_afdd25c7_4_k_cu_5fb1b66b4cuda3std6ranges3__45__cpo4sizeE:
	.zero		1
	.type		_ZN34_INTERNAL_afdd25c7_4_k_cu_5fb1b66b6thrust24THRUST_300001_SM_1000_NS12placeholders2_9E,@object
	.size		_ZN34_INTERNAL_afdd25c7_4_k_cu_5fb1b66b6thrust24THRUST_300001_SM_1000_NS12placeholders2_9E,(_ZN34_INTERNAL_afdd25c7_4_k_cu_5fb1b66b4cuda3std3__45__cpo7crbeginE - _ZN34_INTERNAL_afdd25c7_4_k_cu_5fb1b66b6thrust24THRUST_300001_SM_1000_NS12placeholders2_9E)
_ZN34_INTERNAL_afdd25c7_4_k_cu_5fb1b66b6thrust24THRUST_300001_SM_1000_NS12placeholders2_9E:
	.zero		1
	.type		_ZN34_INTERNAL_afdd25c7_4_k_cu_5fb1b66b4cuda3std3__45__cpo7crbeginE,@object
	.size		_ZN34_INTERNAL_afdd25c7_4_k_cu_5fb1b66b4cuda3std3__45__cpo7crbeginE,(_ZN34_INTERNAL_afdd25c7_4_k_cu_5fb1b66b4cuda3std6ranges3__45__cpo4nextE - _ZN34_INTERNAL_afdd25c7_4_k_cu_5fb1b66b4cuda3std3__45__cpo7crbeginE)
_ZN34_INTERNAL_afdd25c7_4_k_cu_5fb1b66b4cuda3std3__45__cpo7crbeginE:
	.zero		1
	.type		_ZN34_INTERNAL_afdd25c7_4_k_cu_5fb1b66b4cuda3std6ranges3__45__cpo4nextE,@object
	.size		_ZN34_INTERNAL_afdd25c7_4_k_cu_5fb1b66b4cuda3std6ranges3__45__cpo4nextE,(_ZN34_INTERNAL_afdd25c7_4_k_cu_5fb1b66b4cuda3std6ranges3__45__cpo4swapE - _ZN34_INTERNAL_afdd25c7_4_k_cu_5fb1b66b4cuda3std6ranges3__45__cpo4nextE)
_ZN34_INTERNAL_afdd25c7_4_k_cu_5fb1b66b4cuda3std6ranges3__45__cpo4nextE:
	.zero		1
	.type		_ZN34_INTERNAL_afdd25c7_4_k_cu_5fb1b66b4cuda3std6ranges3__45__cpo4swapE,@object
	.size		_ZN34_INTERNAL_afdd25c7_4_k_cu_5fb1b66b4cuda3std6ranges3__45__cpo4swapE,(_ZN34_INTERNAL_afdd25c7_4_k_cu_5fb1b66b6thrust24THRUST_300001_SM_1000_NS12placeholders2_1E - _ZN34_INTERNAL_afdd25c7_4_k_cu_5fb1b66b4cuda3std6ranges3__45__cpo4swapE)
_ZN34_INTERNAL_afdd25c7_4_k_cu_5fb1b66b4cuda3std6ranges3__45__cpo4swapE:
	.zero		1
	.type		_ZN34_INTERNAL_afdd25c7_4_k_cu_5fb1b66b6thrust24THRUST_300001_SM_1000_NS12placeholders2_1E,@object
	.size		_ZN34_INTERNAL_afdd25c7_4_k_cu_5fb1b66b6thrust24THRUST_300001_SM_1000_NS12placeholders2_1E,(_ZN34_INTERNAL_afdd25c7_4_k_cu_5fb1b66b6thrust24THRUST_300001_SM_1000_NS12placeholders2_3E - _ZN34_INTERNAL_afdd25c7_4_k_cu_5fb1b66b6thrust24THRUST_300001_SM_1000_NS12placeholders2_1E)
_ZN34_INTERNAL_afdd25c7_4_k_cu_5fb1b66b6thrust24THRUST_300001_SM_1000_NS12placeholders2_1E:
	.zero		1
	.type		_ZN34_INTERNAL_afdd25c7_4_k_cu_5fb1b66b6thrust24THRUST_300001_SM_1000_NS12placeholders2_3E,@object
	.size		_ZN34_INTERNAL_afdd25c7_4_k_cu_5fb1b66b6thrust24THRUST_300001_SM_1000_NS12placeholders2_3E,(_ZN34_INTERNAL_afdd25c7_4_k_cu_5fb1b66b4cuda3std3__45__cpo5beginE - _ZN34_INTERNAL_afdd25c7_4_k_cu_5fb1b66b6thrust24THRUST_300001_SM_1000_NS12placeholders2_3E)
_ZN34_INTERNAL_afdd25c7_4_k_cu_5fb1b66b6thrust24THRUST_300001_SM_1000_NS12placeholders2_3E:
	.zero		1
	.type		_ZN34_INTERNAL_afdd25c7_4_k_cu_5fb1b66b4cuda3std3__45__cpo5beginE,@object
	.size		_ZN34_INTERNAL_afdd25c7_4_k_cu_5fb1b66b4cuda3std3__45__cpo5beginE,(_ZN34_INTERNAL_afdd25c7_4_k_cu_5fb1b66b4cuda3std6ranges3__45__cpo5beginE - _ZN34_INTERNAL_afdd25c7_4_k_cu_5fb1b66b4cuda3std3__45__cpo5beginE)
_ZN34_INTERNAL_afdd25c7_4_k_cu_5fb1b66b4cuda3std3__45__cpo5beginE:
	.zero		1
	.type		_ZN34_INTERNAL_afdd25c7_4_k_cu_5fb1b66b4cuda3std6ranges3__45__cpo5beginE,@object
	.size		_ZN34_INTERNAL_afdd25c7_4_k_cu_5fb1b66b4cuda3std6ranges3__45__cpo5beginE,(_ZN34_INTERNAL_afdd25c7_4_k_cu_5fb1b66b4cuda3std3__436_GLOBAL__N__afdd25c7_4_k_cu_5fb1b66b6ignoreE - _ZN34_INTERNAL_afdd25c7_4_k_cu_5fb1b66b4cuda3std6ranges3__45__cpo5beginE)
_ZN34_INTERNAL_afdd25c7_4_k_cu_5fb1b66b4cuda3std6ranges3__45__cpo5beginE:
	.zero		1
	.type		_ZN34_INTERNAL_afdd25c7_4_k_cu_5fb1b66b4cuda3std3__436_GLOBAL__N__afdd25c7_4_k_cu_5fb1b66b6ignoreE,@object
	.size		_ZN34_INTERNAL_afdd25c7_4_k_cu_5fb1b66b4cuda3std3__436_GLOBAL__N__afdd25c7_4_k_cu_5fb1b66b6ignoreE,(_ZN34_INTERNAL_afdd25c7_4_k_cu_5fb1b66b4cuda3std6ranges3__45__cpo4dataE - _ZN34_INTERNAL_afdd25c7_4_k_cu_5fb1b66b4cuda3std3__436_GLOBAL__N__afdd25c7_4_k_cu_5fb1b66b6ignoreE)
_ZN34_INTERNAL_afdd25c7_4_k_cu_5fb1b66b4cuda3std3__436_GLOBAL__N__afdd25c7_4_k_cu_5fb1b66b6ignoreE:
	.zero		1
	.type		_ZN34_INTERNAL_afdd25c7_4_k_cu_5fb1b66b4cuda3std6ranges3__45__cpo4dataE,@object
	.size		_ZN34_INTERNAL_afdd25c7_4_k_cu_5fb1b66b4cuda3std6ranges3__45__cpo4dataE,(_ZN34_INTERNAL_afdd25c7_4_k_cu_5fb1b66b6thrust24THRUST_300001_SM_1000_NS12placeholders2_7E - _ZN34_INTERNAL_afdd25c7_4_k_cu_5fb1b66b4cuda3std6ranges3__45__cpo4dataE)
_ZN34_INTERNAL_afdd25c7_4_k_cu_5fb1b66b4cuda3std6ranges3__45__cpo4dataE:
	.zero		1
	.type		_ZN34_INTERNAL_afdd25c7_4_k_cu_5fb1b66b6thrust24THRUST_300001_SM_1000_NS12placeholders2_7E,@object
	.size		_ZN34_INTERNAL_afdd25c7_4_k_cu_5fb1b66b6thrust24THRUST_300001_SM_1000_NS12placeholders2_7E,(_ZN34_INTERNAL_afdd25c7_4_k_cu_5fb1b66b4cuda3std3__45__cpo6rbeginE - _ZN34_INTERNAL_afdd25c7_4_k_cu_5fb1b66b6thrust24THRUST_300001_SM_1000_NS12placeholders2_7E)
_ZN34_INTERNAL_afdd25c7_4_k_cu_5fb1b66b6thrust24THRUST_300001_SM_1000_NS12placeholders2_7E:
	.zero		1
	.type		_ZN34_INTERNAL_afdd25c7_4_k_cu_5fb1b66b4cuda3std3__45__cpo6rbeginE,@object
	.size		_ZN34_INTERNAL_afdd25c7_4_k_cu_5fb1b66b4cuda3std3__45__cpo6rbeginE,(_ZN34_INTERNAL_afdd25c7_4_k_cu_5fb1b66b4cuda3std6ranges3__45__cpo7advanceE - _ZN34_INTERNAL_afdd25c7_4_k_cu_5fb1b66b4cuda3std3__45__cpo6rbeginE)
_ZN34_INTERNAL_afdd25c7_4_k_cu_5fb1b66b4cuda3std3__45__cpo6rbeginE:
	.zero		1
	.type		_ZN34_INTERNAL_afdd25c7_4_k_cu_5fb1b66b4cuda3std6ranges3__45__cpo7advanceE,@object
	.size		_ZN34_INTERNAL_afdd25c7_4_k_cu_5fb1b66b4cuda3std6ranges3__45__cpo7advanceE,(_ZN34_INTERNAL_afdd25c7_4_k_cu_5fb1b66b4cuda3std3__47nulloptE - _ZN34_INTERNAL_afdd25c7_4_k_cu_5fb1b66b4cuda3std6ranges3__45__cpo7advanceE)
_ZN34_INTERNAL_afdd25c7_4_k_cu_5fb1b66b4cuda3std6ranges3__45__cpo7advanceE:
	.zero		1
	.type		_ZN34_INTERNAL_afdd25c7_4_k_cu_5fb1b66b4cuda3std3__47nulloptE,@object
	.size		_ZN34_INTERNAL_afdd25c7_4_k_cu_5fb1b66b4cuda3std3__47nulloptE,(_ZN34_INTERNAL_afdd25c7_4_k_cu_5fb1b66b4cuda3std6ranges3__45__cpo8distanceE - _ZN34_INTERNAL_afdd25c7_4_k_cu_5fb1b66b4cuda3std3__47nulloptE)
_ZN34_INTERNAL_afdd25c7_4_k_cu_5fb1b66b4cuda3std3__47nulloptE:
	.zero		1
	.type		_ZN34_INTERNAL_afdd25c7_4_k_cu_5fb1b66b4cuda3std6ranges3__45__cpo8distanceE,@object
	.size		_ZN34_INTERNAL_afdd25c7_4_k_cu_5fb1b66b4cuda3std6ranges3__45__cpo8distanceE,(_ZN34_INTERNAL_afdd25c7_4_k_cu_5fb1b66b6thrust24THRUST_300001_SM_1000_NS12placeholders2_6E - _ZN34_INTERNAL_afdd25c7_4_k_cu_5fb1b66b4cuda3std6ranges3__45__cpo8distanceE)
_ZN34_INTERNAL_afdd25c7_4_k_cu_5fb1b66b4cuda3std6ranges3__45__cpo8distanceE:
	.zero		1
	.type		_ZN34_INTERNAL_afdd25c7_4_k_cu_5fb1b66b6thrust24THRUST_300001_SM_1000_NS12placeholders2_6E,@object
	.size		_ZN34_INTERNAL_afdd25c7_4_k_cu_5fb1b66b6thrust24THRUST_300001_SM_1000_NS12placeholders2_6E,(_ZN34_INTERNAL_afdd25c7_4_k_cu_5fb1b66b4cuda3std3__45__cpo4cendE - _ZN34_INTERNAL_afdd25c7_4_k_cu_5fb1b66b6thrust24THRUST_300001_SM_1000_NS12placeholders2_6E)
_ZN34_INTERNAL_afdd25c7_4_k_cu_5fb1b66b6thrust24THRUST_300001_SM_1000_NS12placeholders2_6E:
	.zero		1
	.type		_ZN34_INTERNAL_afdd25c7_4_k_cu_5fb1b66b4cuda3std3__45__cpo4cendE,@object
	.size		_ZN34_INTERNAL_afdd25c7_4_k_cu_5fb1b66b4cuda3std3__45__cpo4cendE,(_ZN34_INTERNAL_afdd25c7_4_k_cu_5fb1b66b4cuda3std6ranges3__45__cpo4cendE - _ZN34_INTERNAL_afdd25c7_4_k_cu_5fb1b66b4cuda3std3__45__cpo4cendE)
_ZN34_INTERNAL_afdd25c7_4_k_cu_5fb1b66b4cuda3std3__45__cpo4cendE:
	.zero		1
	.type		_ZN34_INTERNAL_afdd25c7_4_k_cu_5fb1b66b4cuda3std6ranges3__45__cpo4cendE,@object
	.size		_ZN34_INTERNAL_afdd25c7_4_k_cu_5fb1b66b4cuda3std6ranges3__45__cpo4cendE,(_ZN34_INTERNAL_afdd25c7_4_k_cu_5fb1b66b4cuda3std3__420unreachable_sentinelE - _ZN34_INTERNAL_afdd25c7_4_k_cu_5fb1b66b4cuda3std6ranges3__45__cpo4cendE)
_ZN34_INTERNAL_afdd25c7_4_k_cu_5fb1b66b4cuda3std6ranges3__45__cpo4cendE:
	.zero		1
	.type		_ZN34_INTERNAL_afdd25c7_4_k_cu_5fb1b66b4cuda3std3__420unreachable_sentinelE,@object
	.size		_ZN34_INTERNAL_afdd25c7_4_k_cu_5fb1b66b4cuda3std3__420unreachable_sentinelE,(_ZN34_INTERNAL_afdd25c7_4_k_cu_5fb1b66b4cuda3std6ranges3__45__cpo5ssizeE - _ZN34_INTERNAL_afdd25c7_4_k_cu_5fb1b66b4cuda3std3__420unreachable_sentinelE)
_ZN34_INTERNAL_afdd25c7_4_k_cu_5fb1b66b4cuda3std3__420unreachable_sentinelE:
	.zero		1
	.type		_ZN34_INTERNAL_afdd25c7_4_k_cu_5fb1b66b4cuda3std6ranges3__45__cpo5ssizeE,@object
	.size		_ZN34_INTERNAL_afdd25c7_4_k_cu_5fb1b66b4cuda3std6ranges3__45__cpo5ssizeE,(_ZN34_INTERNAL_afdd25c7_4_k_cu_5fb1b66b6thrust24THRUST_300001_SM_1000_NS12placeholders3_10E - _ZN34_INTERNAL_afdd25c7_4_k_cu_5fb1b66b4cuda3std6ranges3__45__cpo5ssizeE)
_ZN34_INTERNAL_afdd25c7_4_k_cu_5fb1b66b4cuda3std6ranges3__45__cpo5ssizeE:
	.zero		1
	.type		_ZN34_INTERNAL_afdd25c7_4_k_cu_5fb1b66b6thrust24THRUST_300001_SM_1000_NS12placeholders3_10E,@object
	.size		_ZN34_INTERNAL_afdd25c7_4_k_cu_5fb1b66b6thrust24THRUST_300001_SM_1000_NS12placeholders3_10E,(_ZN34_INTERNAL_afdd25c7_4_k_cu_5fb1b66b4cuda3std3__45__cpo5crendE - _ZN34_INTERNAL_afdd25c7_4_k_cu_5fb1b66b6thrust24THRUST_300001_SM_1000_NS12placeholders3_10E)
_ZN34_INTERNAL_afdd25c7_4_k_cu_5fb1b66b6thrust24THRUST_300001_SM_1000_NS12placeholders3_10E:
	.zero		1
	.type		_ZN34_INTERNAL_afdd25c7_4_k_cu_5fb1b66b4cuda3std3__45__cpo5crendE,@object
	.size		_ZN34_INTERNAL_afdd25c7_4_k_cu_5fb1b66b4cuda3std3__45__cpo5crendE,(_ZN34_INTERNAL_afdd25c7_4_k_cu_5fb1b66b4cuda3std6ranges3__45__cpo4prevE - _ZN34_INTERNAL_afdd25c7_4_k_cu_5fb1b66b4cuda3std3__45__cpo5crendE)
_ZN34_INTERNAL_afdd25c7_4_k_cu_5fb1b66b4cuda3std3__45__cpo5crendE:
	.zero		1
	.type		_ZN34_INTERNAL_afdd25c7_4_k_cu_5fb1b66b4cuda3std6ranges3__45__cpo4prevE,@object
	.size		_ZN34_INTERNAL_afdd25c7_4_k_cu_5fb1b66b4cuda3std6ranges3__45__cpo4prevE,(_ZN34_INTERNAL_afdd25c7_4_k_cu_5fb1b66b4cuda3std6ranges3__45__cpo9iter_moveE - _ZN34_INTERNAL_afdd25c7_4_k_cu_5fb1b66b4cuda3std6ranges3__45__cpo4prevE)
_ZN34_INTERNAL_afdd25c7_4_k_cu_5fb1b66b4cuda3std6ranges3__45__cpo4prevE:
	.zero		1
	.type		_ZN34_INTERNAL_afdd25c7_4_k_cu_5fb1b66b4cuda3std6ranges3__45__cpo9iter_moveE,@object
	.size		_ZN34_INTERNAL_afdd25c7_4_k_cu_5fb1b66b4cuda3std6ranges3__45__cpo9iter_moveE,(_ZN34_INTERNAL_afdd25c7_4_k_cu_5fb1b66b6thrust24THRUST_300001_SM_1000_NS12placeholders2_2E - _ZN34_INTERNAL_afdd25c7_4_k_cu_5fb1b66b4cuda3std6ranges3__45__cpo9iter_moveE)
_ZN34_INTERNAL_afdd25c7_4_k_cu_5fb1b66b4cuda3std6ranges3__45__cpo9iter_moveE:
	.zero		1
	.type		_ZN34_INTERNAL_afdd25c7_4_k_cu_5fb1b66b6thrust24THRUST_300001_SM_1000_NS12placeholders2_2E,@object
	.size		_ZN34_INTERNAL_afdd25c7_4_k_cu_5fb1b66b6thrust24THRUST_300001_SM_1000_NS12placeholders2_2E,(_ZN34_INTERNAL_afdd25c7_4_k_cu_5fb1b66b6thrust24THRUST_300001_SM_1000_NS12placeholders2_4E - _ZN34_INTERNAL_afdd25c7_4_k_cu_5fb1b66b6thrust24THRUST_300001_SM_1000_NS12placeholders2_2E)
_ZN34_INTERNAL_afdd25c7_4_k_cu_5fb1b66b6thrust24THRUST_300001_SM_1000_NS12placeholders2_2E:
	.zero		1
	.type		_ZN34_INTERNAL_afdd25c7_4_k_cu_5fb1b66b6thrust24THRUST_300001_SM_1000_NS12placeholders2_4E,@object
	.size		_ZN34_INTERNAL_afdd25c7_4_k_cu_5fb1b66b6thrust24THRUST_300001_SM_1000_NS12placeholders2_4E,(_ZN34_INTERNAL_afdd25c7_4_k_cu_5fb1b66b4cuda3std3__45__cpo3endE - _ZN34_INTERNAL_afdd25c7_4_k_cu_5fb1b66b6thrust24THRUST_300001_SM_1000_NS12placeholders2_4E)
_ZN34_INTERNAL_afdd25c7_4_k_cu_5fb1b66b6thrust24THRUST_300001_SM_1000_NS12placeholders2_4E:
	.zero		1
	.type		_ZN34_INTERNAL_afdd25c7_4_k_cu_5fb1b66b4cuda3std3__45__cpo3endE,@object
	.size		_ZN34_INTERNAL_afdd25c7_4_k_cu_5fb1b66b4cuda3std3__45__cpo3endE,(_ZN34_INTERNAL_afdd25c7_4_k_cu_5fb1b66b4cuda3std6ranges3__45__cpo3endE - _ZN34_INTERNAL_afdd25c7_4_k_cu_5fb1b66b4cuda3std3__45__cpo3endE)
_ZN34_INTERNAL_afdd25c7_4_k_cu_5fb1b66b4cuda3std3__45__cpo3endE:
	.zero		1
	.type		_ZN34_INTERNAL_afdd25c7_4_k_cu_5fb1b66b4cuda3std6ranges3__45__cpo3endE,@object
	.size		_ZN34_INTERNAL_afdd25c7_4_k_cu_5fb1b66b4cuda3std6ranges3__45__cpo3endE,(_ZN34_INTERNAL_afdd25c7_4_k_cu_5fb1b66b4cuda3std3__419piecewise_constructE - _ZN34_INTERNAL_afdd25c7_4_k_cu_5fb1b66b4cuda3std6ranges3__45__cpo3endE)
_ZN34_INTERNAL_afdd25c7_4_k_cu_5fb1b66b4cuda3std6ranges3__45__cpo3endE:
	.zero		1
	.type		_ZN34_INTERNAL_afdd25c7_4_k_cu_5fb1b66b4cuda3std3__419piecewise_constructE,@object
	.size		_ZN34_INTERNAL_afdd25c7_4_k_cu_5fb1b66b4cuda3std3__419piecewise_constructE,(_ZN34_INTERNAL_afdd25c7_4_k_cu_5fb1b66b4cuda3std6ranges3__45__cpo5cdataE - _ZN34_INTERNAL_afdd25c7_4_k_cu_5fb1b66b4cuda3std3__419piecewise_constructE)
_ZN34_INTERNAL_afdd25c7_4_k_cu_5fb1b66b4cuda3std3__419piecewise_constructE:
	.zero		1
	.type		_ZN34_INTERNAL_afdd25c7_4_k_cu_5fb1b66b4cuda3std6ranges3__45__cpo5cdataE,@object
	.size		_ZN34_INTERNAL_afdd25c7_4_k_cu_5fb1b66b4cuda3std6ranges3__45__cpo5cdataE,(_ZN34_INTERNAL_afdd25c7_4_k_cu_5fb1b66b6thrust24THRUST_300001_SM_1000_NS12placeholders2_8E - _ZN34_INTERNAL_afdd25c7_4_k_cu_5fb1b66b4cuda3std6ranges3__45__cpo5cdataE)
_ZN34_INTERNAL_afdd25c7_4_k_cu_5fb1b66b4cuda3std6ranges3__45__cpo5cdataE:
	.zero		1
	.type		_ZN34_INTERNAL_afdd25c7_4_k_cu_5fb1b66b6thrust24THRUST_300001_SM_1000_NS12placeholders2_8E,@object
	.size		_ZN34_INTERNAL_afdd25c7_4_k_cu_5fb1b66b6thrust24THRUST_300001_SM_1000_NS12placeholders2_8E,(_ZN34_INTERNAL_afdd25c7_4_k_cu_5fb1b66b4cuda3std3__45__cpo4rendE - _ZN34_INTERNAL_afdd25c7_4_k_cu_5fb1b66b6thrust24THRUST_300001_SM_1000_NS12placeholders2_8E)
_ZN34_INTERNAL_afdd25c7_4_k_cu_5fb1b66b6thrust24THRUST_300001_SM_1000_NS12placeholders2_8E:
	.zero		1
	.type		_ZN34_INTERNAL_afdd25c7_4_k_cu_5fb1b66b4cuda3std3__45__cpo4rendE,@object
	.size		_ZN34_INTERNAL_afdd25c7_4_k_cu_5fb1b66b4cuda3std3__45__cpo4rendE,(_ZN34_INTERNAL_afdd25c7_4_k_cu_5fb1b66b4cuda3std6ranges3__45__cpo9iter_swapE - _ZN34_INTERNAL_afdd25c7_4_k_cu_5fb1b66b4cuda3std3__45__cpo4rendE)
_ZN34_INTERNAL_afdd25c7_4_k_cu_5fb1b66b4cuda3std3__45__cpo4rendE:
	.zero		1
	.type		_ZN34_INTERNAL_afdd25c7_4_k_cu_5fb1b66b4cuda3std6ranges3__45__cpo9iter_swapE,@object
	.size		_ZN34_INTERNAL_afdd25c7_4_k_cu_5fb1b66b4cuda3std6ranges3__45__cpo9iter_swapE,(_ZN34_INTERNAL_afdd25c7_4_k_cu_5fb1b66b4cuda3std3__48unexpectE - _ZN34_INTERNAL_afdd25c7_4_k_cu_5fb1b66b4cuda3std6ranges3__45__cpo9iter_swapE)
_ZN34_INTERNAL_afdd25c7_4_k_cu_5fb1b66b4cuda3std6ranges3__45__cpo9iter_swapE:
	.zero		1
	.type		_ZN34_INTERNAL_afdd25c7_4_k_cu_5fb1b66b4cuda3std3__48unexpectE,@object
	.size		_ZN34_INTERNAL_afdd25c7_4_k_cu_5fb1b66b4cuda3std3__48unexpectE,(_ZN34_INTERNAL_afdd25c7_4_k_cu_5fb1b66b6thrust24THRUST_300001_SM_1000_NS6system6detail10sequential3seqE - _ZN34_INTERNAL_afdd25c7_4_k_cu_5fb1b66b4cuda3std3__48unexpectE)
_ZN34_INTERNAL_afdd25c7_4_k_cu_5fb1b66b4cuda3std3__48unexpectE:
	.zero		1
	.type		_ZN34_INTERNAL_afdd25c7_4_k_cu_5fb1b66b6thrust24THRUST_300001_SM_1000_NS6system6detail10sequential3seqE,@object
	.size		_ZN34_INTERNAL_afdd25c7_4_k_cu_5fb1b66b6thrust24THRUST_300001_SM_1000_NS6system6detail10sequential3seqE,(.L_29 - _ZN34_INTERNAL_afdd25c7_4_k_cu_5fb1b66b6thrust24THRUST_300001_SM_1000_NS6system6detail10sequential3seqE)
_ZN34_INTERNAL_afdd25c7_4_k_cu_5fb1b66b6thrust24THRUST_300001_SM_1000_NS6system6detail10sequential3seqE:
	.zero		1
.L_29:


//--------------------- .nv.constant0._ZN3cub18CUB_300001_SM_10006detail11EmptyKernelIvEEvv --------------------------
	.section	.nv.constant0._ZN3cub18CUB_300001_SM_10006detail11EmptyKernelIvEEvv,"a",@progbits
	.sectionflags	@""
	.align	4
.nv.constant0._ZN3cub18CUB_300001_SM_10006detail11EmptyKernelIvEEvv:
	.zero		896


//--------------------- .nv.constant0._Z10naiveSgemmPfS_S_iii --------------------------
	.section	.nv.constant0._Z10naiveSgemmPfS_S_iii,"a",@progbits
	.sectionflags	@""
	.align	4
.nv.constant0._Z10naiveSgemmPfS_S_iii:
	.zero		932


//--------------------- SYMBOLS --------------------------

	.type		.nv.reservedSmem.offset0,@object
	.size		.nv.reservedSmem.offset0,0x4
